//
// Generated by NVIDIA NVVM Compiler
//
// Compiler Build ID: CL-36424714
// Cuda compilation tools, release 13.0, V13.0.88
// Based on NVVM 20.0.0
//

.version 9.0
.target sm_100
.address_size 64

	// .globl	_Z14non_atomic_addPi

.visible .entry _Z14non_atomic_addPi(
	.param .u64 .ptr .align 1 _Z14non_atomic_addPi_param_0
)
{
	.reg .b32 	%r<3>;
	.reg .b64 	%rd<3>;

	ld.param.u64 	%rd1, [_Z14non_atomic_addPi_param_0];
	cvta.to.global.u64 	%rd2, %rd1;
	ld.global.u32 	%r1, [%rd2];
	add.s32 	%r2, %r1, 1;
	st.global.u32 	[%rd2], %r2;
	ret;

}
	// .globl	_Z10atomic_addPi
.visible .entry _Z10atomic_addPi(
	.param .u64 .ptr .align 1 _Z10atomic_addPi_param_0
)
{
	.reg .b32 	%r<2>;
	.reg .b64 	%rd<3>;

	ld.param.u64 	%rd1, [_Z10atomic_addPi_param_0];
	cvta.to.global.u64 	%rd2, %rd1;
	atom.global.add.u32 	%r1, [%rd2], 1;
	ret;

}


// ===== COMPILED SASS (sm_100) =====

	.target	sm_100

	.elftype	@"ET_EXEC"


//--------------------- .note.nv.tkinfo           --------------------------
	.section	.note.nv.tkinfo,"",@"SHT_NOTE"
	.sectionflags	@"SHF_NOTE_NV_TKINFO"
	.tkinfo
        /*0018*/ 	.word	0x00000002
        /*0030*/ 	.string	""
        /*0030*/ 	.string	"ptxas"
        /*0030*/ 	.string	"Cuda compilation tools, release 13.0, V13.0.88"
        /*0030*/ 	.string	"Build cuda_13.0.r13.0/compiler.36424714_0"
        /*0030*/ 	.string	"-arch sm_100 -m 64 "



//--------------------- .note.nv.cuinfo           --------------------------
	.section	.note.nv.cuinfo,"",@"SHT_NOTE"
	.sectionflags	@"SHF_NOTE_NV_CUINFO"
        /*0018*/ 	.short	0x0002
        /*001a*/ 	.short	0x0064
        /*001c*/ 	.short	0x0082
	.zero		2


//--------------------- .nv.info                  --------------------------
	.section	.nv.info,"",@"SHT_CUDA_INFO"
	.align	4


	//----- nvinfo : EIATTR_REGCOUNT
	.align		4
        /*0000*/ 	.byte	0x04, 0x2f
        /*0002*/ 	.short	(.L_1 - .L_0)
	.align		4
.L_0:
        /*0004*/ 	.word	index@(_Z14non_atomic_addPi)
        /*0008*/ 	.word	0x00000008


	//----- nvinfo : EIATTR_FRAME_SIZE
	.align		4
.L_1:
        /*000c*/ 	.byte	0x04, 0x11
        /*000e*/ 	.short	(.L_3 - .L_2)
	.align		4
.L_2:
        /*0010*/ 	.word	index@(_Z14non_atomic_addPi)
        /*0014*/ 	.word	0x00000000


	//----- nvinfo : EIATTR_REGCOUNT
	.align		4
.L_3:
        /*0018*/ 	.byte	0x04, 0x2f
        /*001a*/ 	.short	(.L_5 - .L_4)
	.align		4
.L_4:
        /*001c*/ 	.word	index@(_Z10atomic_addPi)
        /*0020*/ 	.word	0x00000008


	//----- nvinfo : EIATTR_FRAME_SIZE
	.align		4
.L_5:
        /*0024*/ 	.byte	0x04, 0x11
        /*0026*/ 	.short	(.L_7 - .L_6)
	.align		4
.L_6:
        /*0028*/ 	.word	index@(_Z10atomic_addPi)
        /*002c*/ 	.word	0x00000000


	//----- nvinfo : EIATTR_MIN_STACK_SIZE
	.align		4
.L_7:
        /*0030*/ 	.byte	0x04, 0x12
        /*0032*/ 	.short	(.L_9 - .L_8)
	.align		4
.L_8:
        /*0034*/ 	.word	index@(_Z10atomic_addPi)
        /*0038*/ 	.word	0x00000000


	//----- nvinfo : EIATTR_MIN_STACK_SIZE
	.align		4
.L_9:
        /*003c*/ 	.byte	0x04, 0x12
        /*003e*/ 	.short	(.L_11 - .L_10)
	.align		4
.L_10:
        /*0040*/ 	.word	index@(_Z14non_atomic_addPi)
        /*0044*/ 	.word	0x00000000
.L_11:


//--------------------- .nv.compat                --------------------------
	.section	.nv.compat,"",@"SHT_CUDA_COMPAT_INFO"
	.align	4
        /*0000*/ 	.byte	0x02, 0x09, 0x00, 0x00, 0x02, 0x02, 0x01, 0x00, 0x02, 0x05, 0x05, 0x00, 0x03, 0x07, 0x01, 0x01
        /*0010*/ 	.byte	0x02, 0x03, 0x00, 0x00, 0x02, 0x06, 0x01, 0x00, 0x04, 0x0b, 0x08, 0x00, 0x09, 0x00, 0x00, 0x00
        /*0020*/ 	.byte	0x00, 0x00, 0x00, 0x00


//--------------------- .nv.info._Z10atomic_addPi --------------------------
	.section	.nv.info._Z10atomic_addPi,"",@"SHT_CUDA_INFO"
	.sectionflags	@""
	.align	4


	//----- nvinfo : EIATTR_CUDA_API_VERSION
	.align		4
        /*0000*/ 	.byte	0x04, 0x37
        /*0002*/ 	.short	(.L_13 - .L_12)
.L_12:
        /*0004*/ 	.word	0x00000082


	//----- nvinfo : EIATTR_KPARAM_INFO
	.align		4
.L_13:
        /*0008*/ 	.byte	0x04, 0x17
        /*000a*/ 	.short	(.L_15 - .L_14)
.L_14:
        /*000c*/ 	.word	0x00000000
        /*0010*/ 	.short	0x0000
        /*0012*/ 	.short	0x0000
        /*0014*/ 	.byte	0x00, 0xf5, 0x21, 0x00


	//----- nvinfo : EIATTR_SPARSE_MMA_MASK
	.align		4
.L_15:
        /*0018*/ 	.byte	0x03, 0x50
        /*001a*/ 	.short	0x0000


	//----- nvinfo : EIATTR_MAXREG_COUNT
	.align		4
        /*001c*/ 	.byte	0x03, 0x1b
        /*001e*/ 	.short	0x00ff


	//----- nvinfo : EIATTR_MERCURY_ISA_VERSION
	.align		4
        /*0020*/ 	.byte	0x03, 0x5f
        /*0022*/ 	.short	0x0101


	//----- nvinfo : EIATTR_INT_WARP_WIDE_INSTR_OFFSETS
	.align		4
        /*0024*/ 	.byte	0x04, 0x31
        /*0026*/ 	.short	(.L_17 - .L_16)


	//   ....[0]....
.L_16:
        /*0028*/ 	.word	0x00000030


	//----- nvinfo : EIATTR_VRC_CTA_INIT_COUNT
	.align		4
.L_17:
        /*002c*/ 	.byte	0x02, 0x4a
	.zero		1
	.zero		1


	//----- nvinfo : EIATTR_EXIT_INSTR_OFFSETS
	.align		4
        /*0030*/ 	.byte	0x04, 0x1c
        /*0032*/ 	.short	(.L_19 - .L_18)


	//   ....[0]....
.L_18:
        /*0034*/ 	.word	0x00000090


	//----- nvinfo : EIATTR_CBANK_PARAM_SIZE
	.align		4
.L_19:
        /*0038*/ 	.byte	0x03, 0x19
        /*003a*/ 	.short	0x0008


	//----- nvinfo : EIATTR_PARAM_CBANK
	.align		4
        /*003c*/ 	.byte	0x04, 0x0a
        /*003e*/ 	.short	(.L_21 - .L_20)
	.align		4
.L_20:
        /*0040*/ 	.word	index@(.nv.constant0._Z10atomic_addPi)
        /*0044*/ 	.short	0x0380
        /*0046*/ 	.short	0x0008


	//----- nvinfo : EIATTR_SW_WAR
	.align		4
.L_21:
        /*0048*/ 	.byte	0x04, 0x36
        /*004a*/ 	.short	(.L_23 - .L_22)
.L_22:
        /*004c*/ 	.word	0x00000008
.L_23:


//--------------------- .nv.info._Z14non_atomic_addPi --------------------------
	.section	.nv.info._Z14non_atomic_addPi,"",@"SHT_CUDA_INFO"
	.sectionflags	@""
	.align	4


	//----- nvinfo : EIATTR_CUDA_API_VERSION
	.align		4
        /*0000*/ 	.byte	0x04, 0x37
        /*0002*/ 	.short	(.L_25 - .L_24)
.L_24:
        /*0004*/ 	.word	0x00000082


	//----- nvinfo : EIATTR_KPARAM_INFO
	.align		4
.L_25:
        /*0008*/ 	.byte	0x04, 0x17
        /*000a*/ 	.short	(.L_27 - .L_26)
.L_26:
        /*000c*/ 	.word	0x00000000
        /*0010*/ 	.short	0x0000
        /*0012*/ 	.short	0x0000
        /*0014*/ 	.byte	0x00, 0xf5, 0x21, 0x00


	//----- nvinfo : EIATTR_SPARSE_MMA_MASK
	.align		4
.L_27:
        /*0018*/ 	.byte	0x03, 0x50
        /*001a*/ 	.short	0x0000


	//----- nvinfo : EIATTR_MAXREG_COUNT
	.align		4
        /*001c*/ 	.byte	0x03, 0x1b
        /*001e*/ 	.short	0x00ff


	//----- nvinfo : EIATTR_MERCURY_ISA_VERSION
	.align		4
        /*0020*/ 	.byte	0x03, 0x5f
        /*0022*/ 	.short	0x0101


	//----- nvinfo : EIATTR_VRC_CTA_INIT_COUNT
	.align		4
        /*0024*/ 	.byte	0x02, 0x4a
	.zero		1
	.zero		1


	//----- nvinfo : EIATTR_EXIT_INSTR_OFFSETS
	.align		4
        /*0028*/ 	.byte	0x04, 0x1c
        /*002a*/ 	.short	(.L_29 - .L_28)


	//   ....[0]....
.L_28:
        /*002c*/ 	.word	0x00000060


	//----- nvinfo : EIATTR_CBANK_PARAM_SIZE
	.align		4
.L_29:
        /*0030*/ 	.byte	0x03, 0x19
        /*0032*/ 	.short	0x0008


	//----- nvinfo : EIATTR_PARAM_CBANK
	.align		4
        /*0034*/ 	.byte	0x04, 0x0a
        /*0036*/ 	.short	(.L_31 - .L_30)
	.align		4
.L_30:
        /*0038*/ 	.word	index@(.nv.constant0._Z14non_atomic_addPi)
        /*003c*/ 	.short	0x0380
        /*003e*/ 	.short	0x0008


	//----- nvinfo : EIATTR_SW_WAR
	.align		4
.L_31:
        /*0040*/ 	.byte	0x04, 0x36
        /*0042*/ 	.short	(.L_33 - .L_32)
.L_32:
        /*0044*/ 	.word	0x00000008
.L_33:


//--------------------- .nv.callgraph             --------------------------
	.section	.nv.callgraph,"",@"SHT_CUDA_CALLGRAPH"
	.align	4
	.sectionentsize	8
	.align		4
        /*0000*/ 	.word	0x00000000
	.align		4
        /*0004*/ 	.word	0xffffffff
	.align		4
        /*0008*/ 	.word	0x00000000
	.align		4
        /*000c*/ 	.word	0xfffffffe
	.align		4
        /*0010*/ 	.word	0x00000000
	.align		4
        /*0014*/ 	.word	0xfffffffd
	.align		4
        /*0018*/ 	.word	0x00000000
	.align		4
        /*001c*/ 	.word	0xfffffffc


//--------------------- .text._Z10atomic_addPi    --------------------------
	.section	.text._Z10atomic_addPi,"ax",@progbits
	.align	128
        .global         _Z10atomic_addPi
        .type           _Z10atomic_addPi,@function
        .size           _Z10atomic_addPi,(.L_x_2 - _Z10atomic_addPi)
        .other          _Z10atomic_addPi,@"STO_CUDA_ENTRY STV_DEFAULT"
_Z10atomic_addPi:
.text._Z10atomic_addPi:
[----:B------:R-:W-:Y:S01]  /*0000*/  LDC R1, c[0x0][0x37c] ;  /* 0x0000df00ff017b82 */ /* 0x000fe20000000800 */
[----:B------:R-:W0:Y:S07]  /*0010*/  S2R R0, SR_LANEID ;  /* 0x0000000000007919 */ /* 0x000e2e0000000000 */
[----:B------:R-:W1:Y:S01]  /*0020*/  LDC.64 R2, c[0x0][0x380] ;  /* 0x0000e000ff027b82 */ /* 0x000e620000000a00 */
[----:B------:R-:W-:Y:S01]  /*0030*/  VOTEU.ANY UR6, UPT, PT ;  /* 0x0000000000067886 */ /* 0x000fe200038e0100 */
[----:B------:R-:W1:Y:S01]  /*0040*/  LDCU.64 UR4, c[0x0][0x358] ;  /* 0x00006b00ff0477ac */ /* 0x000e620008000a00 */
[----:B------:R-:W1:Y:S01]  /*0050*/  POPC R5, UR6 ;  /* 0x0000000600057d09 */ /* 0x000e620008000000 */
[----:B------:R-:W-:-:S06]  /*0060*/  UFLO.U32 UR7, UR6 ;  /* 0x00000006000772bd */ /* 0x000fcc00080e0000 */
[----:B0-----:R-:W-:-:S13]  /*0070*/  ISETP.EQ.U32.AND P0, PT, R0, UR7, PT ;  /* 0x0000000700007c0c */ /* 0x001fda000bf02070 */
[----:B-1----:R-:W-:Y:S01]  /*0080*/  @P0 REDG.E.ADD.STRONG.GPU desc[UR4][R2.64], R5 ;  /* 0x000000050200098e */ /* 0x002fe2000c12e104 */
[----:B------:R-:W-:Y:S05]  /*0090*/  EXIT ;  /* 0x000000000000794d */ /* 0x000fea0003800000 */
.L_x_0:
[----:B------:R-:W-:-:S00]  /*00a0*/  BRA `(.L_x_0) ;  /* 0xfffffffc00fc7947 */ /* 0x000fc0000383ffff */
[----:B------:R-:W-:-:S00]  /*00b0*/  NOP ;  /* 0x0000000000007918 */ /* 0x000fc00000000000 */
        /* <DEDUP_REMOVED lines=12> */
.L_x_2:


//--------------------- .text._Z14non_atomic_addPi --------------------------
	.section	.text._Z14non_atomic_addPi,"ax",@progbits
	.align	128
        .global         _Z14non_atomic_addPi
        .type           _Z14non_atomic_addPi,@function
        .size           _Z14non_atomic_addPi,(.L_x_3 - _Z14non_atomic_addPi)
        .other          _Z14non_atomic_addPi,@"STO_CUDA_ENTRY STV_DEFAULT"
_Z14non_atomic_addPi:
.text._Z14non_atomic_addPi:
[----:B------:R-:W-:Y:S08]  /*0000*/  LDC R1, c[0x0][0x37c] ;  /* 0x0000df00ff017b82 */ /* 0x000ff00000000800 */
[----:B------:R-:W0:Y:S01]  /*0010*/  LDC.64 R2, c[0x0][0x380] ;  /* 0x0000e000ff027b82 */ /* 0x000e220000000a00 */
[----:B------:R-:W0:Y:S02]  /*0020*/  LDCU.64 UR4, c[0x0][0x358] ;  /* 0x00006b00ff0477ac */ /* 0x000e240008000a00 */
[----:B0-----:R-:W2:Y:S02]  /*0030*/  LDG.E R0, desc[UR4][R2.64] ;  /* 0x0000000402007981 */ /* 0x001ea4000c1e1900 */
[----:B--2---:R-:W-:-:S05]  /*0040*/  IADD3 R5, PT, PT, R0, 0x1, RZ ;  /* 0x0000000100057810 */ /* 0x004fca0007ffe0ff */
[----:B------:R-:W-:Y:S01]  /*0050*/  STG.E desc[UR4][R2.64], R5 ;  /* 0x0000000502007986 */ /* 0x000fe2000c101904 */
[----:B------:R-:W-:Y:S05]  /*0060*/  EXIT ;  /* 0x000000000000794d */ /* 0x000fea0003800000 */
.L_x_1:
        /* <DEDUP_REMOVED lines=9> */
.L_x_3:


//--------------------- .nv.shared.reserved.0     --------------------------
	.section	.nv.shared.reserved.0,"aw",@nobits
	.weak		__nv_reservedSMEM_offset_0_alias
	.size		__nv_reservedSMEM_offset_0_alias, 0, 64
	.other		__nv_reservedSMEM_offset_0_alias,@"STO_CUDA_RESERVED_SHARED STV_DEFAULT"
__nv_reservedSMEM_offset_0_alias:
	.zero		0
	.zero		64


//--------------------- .nv.constant0._Z10atomic_addPi --------------------------
	.section	.nv.constant0._Z10atomic_addPi,"a",@progbits
	.sectionflags	@""
	.align	4
.nv.constant0._Z10atomic_addPi:
	.zero		904


//--------------------- .nv.constant0._Z14non_atomic_addPi --------------------------
	.section	.nv.constant0._Z14non_atomic_addPi,"a",@progbits
	.sectionflags	@""
	.align	4
.nv.constant0._Z14non_atomic_addPi:
	.zero		904


//--------------------- SYMBOLS --------------------------

	.type		.nv.reservedSmem.offset0,@object
	.size		.nv.reservedSmem.offset0,0x4
